//
// Generated by NVIDIA NVVM Compiler
//
// Compiler Build ID: CL-36424714
// Cuda compilation tools, release 13.0, V13.0.88
// Based on NVVM 20.0.0
//

.version 9.0
.target sm_100
.address_size 64

	// .globl	_Z18histogram256KernelILi256ELi192ELi240EEvPjS0_j
// _ZZ18histogram256KernelILi256ELi192ELi240EEvPjS0_jE6s_Hist has been demoted

.visible .entry _Z18histogram256KernelILi256ELi192ELi240EEvPjS0_j(
	.param .u64 .ptr .align 1 _Z18histogram256KernelILi256ELi192ELi240EEvPjS0_j_param_0,
	.param .u64 .ptr .align 1 _Z18histogram256KernelILi256ELi192ELi240EEvPjS0_j_param_1,
	.param .u32 _Z18histogram256KernelILi256ELi192ELi240EEvPjS0_j_param_2
)
{
	.reg .pred 	%p<14>;
	.reg .b32 	%r<189>;
	.reg .b64 	%rd<17>;
	// demoted variable
	.shared .align 4 .b8 _ZZ18histogram256KernelILi256ELi192ELi240EEvPjS0_jE6s_Hist[6144];
	ld.param.u64 	%rd4, [_Z18histogram256KernelILi256ELi192ELi240EEvPjS0_j_param_0];
	ld.param.u64 	%rd3, [_Z18histogram256KernelILi256ELi192ELi240EEvPjS0_j_param_1];
	ld.param.u32 	%r62, [_Z18histogram256KernelILi256ELi192ELi240EEvPjS0_j_param_2];
	cvta.to.global.u64 	%rd1, %rd4;
	mov.u32 	%r188, %tid.x;
	mov.u32 	%r2, %ntid.x;
	mov.u32 	%r3, %ctaid.x;
	mad.lo.s32 	%r178, %r2, %r3, %r188;
	add.s32 	%r5, %r188, %r2;
	max.u32 	%r63, %r5, 1536;
	setp.lt.u32 	%p1, %r5, 1536;
	selp.u32 	%r64, 1, 0, %p1;
	add.s32 	%r65, %r5, %r64;
	sub.s32 	%r66, %r63, %r65;
	div.u32 	%r67, %r66, %r2;
	add.s32 	%r6, %r67, %r64;
	and.b32  	%r68, %r6, 3;
	setp.eq.s32 	%p2, %r68, 3;
	mov.u32 	%r177, %r188;
	@%p2 bra 	$L__BB0_3;
	add.s32 	%r69, %r6, 1;
	and.b32  	%r70, %r69, 3;
	shl.b32 	%r71, %r188, 2;
	mov.u32 	%r72, _ZZ18histogram256KernelILi256ELi192ELi240EEvPjS0_jE6s_Hist;
	add.s32 	%r174, %r72, %r71;
	shl.b32 	%r8, %r2, 2;
	neg.s32 	%r173, %r70;
	mad.lo.s32 	%r177, %r2, %r70, %r188;
$L__BB0_2:
	.pragma "nounroll";
	mov.b32 	%r73, 0;
	st.shared.u32 	[%r174], %r73;
	add.s32 	%r174, %r174, %r8;
	add.s32 	%r173, %r173, 1;
	setp.ne.s32 	%p3, %r173, 0;
	@%p3 bra 	$L__BB0_2;
$L__BB0_3:
	setp.lt.u32 	%p4, %r6, 3;
	@%p4 bra 	$L__BB0_6;
	shl.b32 	%r16, %r2, 2;
	shl.b32 	%r74, %r177, 2;
	mov.u32 	%r75, _ZZ18histogram256KernelILi256ELi192ELi240EEvPjS0_jE6s_Hist;
	add.s32 	%r176, %r75, %r74;
	shl.b32 	%r18, %r2, 4;
	shl.b32 	%r19, %r2, 3;
	mul.lo.s32 	%r20, %r2, 12;
$L__BB0_5:
	mov.b32 	%r76, 0;
	st.shared.u32 	[%r176], %r76;
	add.s32 	%r77, %r176, %r16;
	st.shared.u32 	[%r77], %r76;
	add.s32 	%r78, %r176, %r19;
	st.shared.u32 	[%r78], %r76;
	add.s32 	%r79, %r176, %r20;
	st.shared.u32 	[%r79], %r76;
	add.s32 	%r177, %r177, %r16;
	add.s32 	%r176, %r176, %r18;
	setp.lt.u32 	%p5, %r177, 1536;
	@%p5 bra 	$L__BB0_5;
$L__BB0_6:
	bar.sync 	0;
	setp.ge.u32 	%p6, %r178, %r62;
	@%p6 bra 	$L__BB0_9;
	shl.b32 	%r80, %r188, 5;
	and.b32  	%r81, %r80, 31744;
	mov.u32 	%r82, _ZZ18histogram256KernelILi256ELi192ELi240EEvPjS0_jE6s_Hist;
	add.s32 	%r25, %r82, %r81;
	mov.u32 	%r83, %nctaid.x;
	mul.lo.s32 	%r26, %r2, %r83;
	cvta.to.global.u64 	%rd2, %rd3;
$L__BB0_8:
	mul.wide.s32 	%rd5, %r178, 4;
	add.s64 	%rd6, %rd2, %rd5;
	ld.global.u32 	%r84, [%rd6];
	shl.b32 	%r85, %r84, 2;
	and.b32  	%r86, %r85, 1020;
	add.s32 	%r87, %r25, %r86;
	atom.shared.add.u32 	%r88, [%r87], 1;
	shr.u32 	%r89, %r84, 6;
	and.b32  	%r90, %r89, 1020;
	add.s32 	%r91, %r25, %r90;
	atom.shared.add.u32 	%r92, [%r91], 1;
	shr.u32 	%r93, %r84, 14;
	and.b32  	%r94, %r93, 1020;
	add.s32 	%r95, %r25, %r94;
	atom.shared.add.u32 	%r96, [%r95], 1;
	shr.u32 	%r97, %r84, 22;
	and.b32  	%r98, %r97, 1020;
	add.s32 	%r99, %r25, %r98;
	atom.shared.add.u32 	%r100, [%r99], 1;
	add.s32 	%r178, %r178, %r26;
	setp.lt.u32 	%p7, %r178, %r62;
	@%p7 bra 	$L__BB0_8;
$L__BB0_9:
	bar.sync 	0;
	setp.gt.u32 	%p8, %r188, 255;
	@%p8 bra 	$L__BB0_16;
	shl.b32 	%r29, %r3, 8;
	max.u32 	%r101, %r5, 256;
	setp.lt.u32 	%p9, %r5, 256;
	selp.u32 	%r102, 1, 0, %p9;
	add.s32 	%r103, %r5, %r102;
	sub.s32 	%r104, %r101, %r103;
	div.u32 	%r105, %r104, %r2;
	add.s32 	%r30, %r105, %r102;
	and.b32  	%r106, %r30, 3;
	setp.eq.s32 	%p10, %r106, 3;
	@%p10 bra 	$L__BB0_13;
	add.s32 	%r107, %r30, 1;
	and.b32  	%r108, %r107, 3;
	add.s32 	%r181, %r188, %r29;
	neg.s32 	%r180, %r108;
	shl.b32 	%r109, %r188, 2;
	mov.u32 	%r110, _ZZ18histogram256KernelILi256ELi192ELi240EEvPjS0_jE6s_Hist;
	add.s32 	%r111, %r109, %r110;
	add.s32 	%r179, %r111, 3072;
	shl.b32 	%r34, %r2, 2;
	mad.lo.s32 	%r188, %r2, %r108, %r188;
$L__BB0_12:
	.pragma "nounroll";
	ld.shared.u32 	%r112, [%r179+-3072];
	ld.shared.u32 	%r113, [%r179+-2048];
	add.s32 	%r114, %r113, %r112;
	ld.shared.u32 	%r115, [%r179+-1024];
	add.s32 	%r116, %r115, %r114;
	ld.shared.u32 	%r117, [%r179];
	add.s32 	%r118, %r117, %r116;
	ld.shared.u32 	%r119, [%r179+1024];
	add.s32 	%r120, %r119, %r118;
	ld.shared.u32 	%r121, [%r179+2048];
	add.s32 	%r122, %r121, %r120;
	mul.wide.u32 	%rd7, %r181, 4;
	add.s64 	%rd8, %rd1, %rd7;
	st.global.u32 	[%rd8], %r122;
	add.s32 	%r181, %r181, %r2;
	add.s32 	%r180, %r180, 1;
	setp.ne.s32 	%p11, %r180, 0;
	add.s32 	%r179, %r179, %r34;
	@%p11 bra 	$L__BB0_12;
$L__BB0_13:
	setp.lt.u32 	%p12, %r30, 3;
	@%p12 bra 	$L__BB0_16;
	shl.b32 	%r43, %r2, 2;
	shl.b32 	%r123, %r188, 2;
	mov.u32 	%r124, _ZZ18histogram256KernelILi256ELi192ELi240EEvPjS0_jE6s_Hist;
	add.s32 	%r187, %r124, %r123;
	shl.b32 	%r45, %r2, 4;
	add.s32 	%r183, %r188, %r29;
	add.s32 	%r186, %r183, %r2;
	shl.b32 	%r125, %r2, 1;
	add.s32 	%r185, %r183, %r125;
	mad.lo.s32 	%r184, %r2, 3, %r183;
$L__BB0_15:
	ld.shared.u32 	%r126, [%r187];
	ld.shared.u32 	%r127, [%r187+1024];
	add.s32 	%r128, %r127, %r126;
	ld.shared.u32 	%r129, [%r187+2048];
	add.s32 	%r130, %r129, %r128;
	ld.shared.u32 	%r131, [%r187+3072];
	add.s32 	%r132, %r131, %r130;
	ld.shared.u32 	%r133, [%r187+4096];
	add.s32 	%r134, %r133, %r132;
	ld.shared.u32 	%r135, [%r187+5120];
	add.s32 	%r136, %r135, %r134;
	mul.wide.u32 	%rd9, %r183, 4;
	add.s64 	%rd10, %rd1, %rd9;
	st.global.u32 	[%rd10], %r136;
	add.s32 	%r137, %r187, %r43;
	ld.shared.u32 	%r138, [%r137];
	ld.shared.u32 	%r139, [%r137+1024];
	add.s32 	%r140, %r139, %r138;
	ld.shared.u32 	%r141, [%r137+2048];
	add.s32 	%r142, %r141, %r140;
	ld.shared.u32 	%r143, [%r137+3072];
	add.s32 	%r144, %r143, %r142;
	ld.shared.u32 	%r145, [%r137+4096];
	add.s32 	%r146, %r145, %r144;
	ld.shared.u32 	%r147, [%r137+5120];
	add.s32 	%r148, %r147, %r146;
	mul.wide.u32 	%rd11, %r186, 4;
	add.s64 	%rd12, %rd1, %rd11;
	st.global.u32 	[%rd12], %r148;
	add.s32 	%r149, %r137, %r43;
	ld.shared.u32 	%r150, [%r149];
	ld.shared.u32 	%r151, [%r149+1024];
	add.s32 	%r152, %r151, %r150;
	ld.shared.u32 	%r153, [%r149+2048];
	add.s32 	%r154, %r153, %r152;
	ld.shared.u32 	%r155, [%r149+3072];
	add.s32 	%r156, %r155, %r154;
	ld.shared.u32 	%r157, [%r149+4096];
	add.s32 	%r158, %r157, %r156;
	ld.shared.u32 	%r159, [%r149+5120];
	add.s32 	%r160, %r159, %r158;
	mul.wide.u32 	%rd13, %r185, 4;
	add.s64 	%rd14, %rd1, %rd13;
	st.global.u32 	[%rd14], %r160;
	add.s32 	%r161, %r149, %r43;
	ld.shared.u32 	%r162, [%r161];
	ld.shared.u32 	%r163, [%r161+1024];
	add.s32 	%r164, %r163, %r162;
	ld.shared.u32 	%r165, [%r161+2048];
	add.s32 	%r166, %r165, %r164;
	ld.shared.u32 	%r167, [%r161+3072];
	add.s32 	%r168, %r167, %r166;
	ld.shared.u32 	%r169, [%r161+4096];
	add.s32 	%r170, %r169, %r168;
	ld.shared.u32 	%r171, [%r161+5120];
	add.s32 	%r172, %r171, %r170;
	mul.wide.u32 	%rd15, %r184, 4;
	add.s64 	%rd16, %rd1, %rd15;
	st.global.u32 	[%rd16], %r172;
	add.s32 	%r188, %r188, %r43;
	add.s32 	%r187, %r187, %r45;
	add.s32 	%r186, %r186, %r43;
	add.s32 	%r185, %r185, %r43;
	add.s32 	%r184, %r184, %r43;
	add.s32 	%r183, %r183, %r43;
	setp.lt.u32 	%p13, %r188, 256;
	@%p13 bra 	$L__BB0_15;
$L__BB0_16:
	ret;

}
	// .globl	_Z18mergeHist256KernelILi256ELi256ELi256EEvPjS0_j
.visible .entry _Z18mergeHist256KernelILi256ELi256ELi256EEvPjS0_j(
	.param .u64 .ptr .align 1 _Z18mergeHist256KernelILi256ELi256ELi256EEvPjS0_j_param_0,
	.param .u64 .ptr .align 1 _Z18mergeHist256KernelILi256ELi256ELi256EEvPjS0_j_param_1,
	.param .u32 _Z18mergeHist256KernelILi256ELi256ELi256EEvPjS0_j_param_2
)
{
	.reg .pred 	%p<9>;
	.reg .b32 	%r<29>;
	.reg .b64 	%rd<9>;

	ld.param.u64 	%rd2, [_Z18mergeHist256KernelILi256ELi256ELi256EEvPjS0_j_param_0];
	ld.param.u64 	%rd3, [_Z18mergeHist256KernelILi256ELi256ELi256EEvPjS0_j_param_1];
	ld.param.u32 	%r10, [_Z18mergeHist256KernelILi256ELi256ELi256EEvPjS0_j_param_2];
	mov.u32 	%r1, %tid.x;
	setp.ge.u32 	%p1, %r1, %r10;
	mov.b32 	%r28, 0;
	@%p1 bra 	$L__BB1_3;
	mov.u32 	%r2, %ctaid.x;
	mov.u32 	%r3, %ntid.x;
	cvta.to.global.u64 	%rd1, %rd3;
	mov.b32 	%r28, 0;
	mov.u32 	%r26, %r1;
$L__BB1_2:
	shl.b32 	%r13, %r26, 8;
	add.s32 	%r14, %r13, %r2;
	mul.wide.u32 	%rd4, %r14, 4;
	add.s64 	%rd5, %rd1, %rd4;
	ld.global.u32 	%r15, [%rd5];
	add.s32 	%r28, %r15, %r28;
	add.s32 	%r26, %r26, %r3;
	setp.lt.u32 	%p2, %r26, %r10;
	@%p2 bra 	$L__BB1_2;
$L__BB1_3:
	shfl.sync.bfly.b32	%r16|%p3, %r28, 16, 31, -1;
	add.s32 	%r17, %r16, %r28;
	shfl.sync.bfly.b32	%r18|%p4, %r17, 8, 31, -1;
	add.s32 	%r19, %r18, %r17;
	shfl.sync.bfly.b32	%r20|%p5, %r19, 4, 31, -1;
	add.s32 	%r21, %r20, %r19;
	shfl.sync.bfly.b32	%r22|%p6, %r21, 2, 31, -1;
	add.s32 	%r23, %r22, %r21;
	shfl.sync.bfly.b32	%r24|%p7, %r23, 1, 31, -1;
	add.s32 	%r9, %r24, %r23;
	setp.ne.s32 	%p8, %r1, 0;
	@%p8 bra 	$L__BB1_5;
	mov.u32 	%r25, %ctaid.x;
	cvta.to.global.u64 	%rd6, %rd2;
	mul.wide.u32 	%rd7, %r25, 4;
	add.s64 	%rd8, %rd6, %rd7;
	st.global.u32 	[%rd8], %r9;
$L__BB1_5:
	ret;

}


// ===== COMPILED SASS (sm_100) =====

	.target	sm_100

	.elftype	@"ET_EXEC"


//--------------------- .note.nv.tkinfo           --------------------------
	.section	.note.nv.tkinfo,"",@"SHT_NOTE"
	.sectionflags	@"SHF_NOTE_NV_TKINFO"
	.tkinfo
        /*0018*/ 	.word	0x00000002
        /*0030*/ 	.string	""
        /*0030*/ 	.string	"ptxas"
        /*0030*/ 	.string	"Cuda compilation tools, release 13.0, V13.0.88"
        /*0030*/ 	.string	"Build cuda_13.0.r13.0/compiler.36424714_0"
        /*0030*/ 	.string	"-arch sm_100 -m 64 "



//--------------------- .note.nv.cuinfo           --------------------------
	.section	.note.nv.cuinfo,"",@"SHT_NOTE"
	.sectionflags	@"SHF_NOTE_NV_CUINFO"
        /*0018*/ 	.short	0x0002
        /*001a*/ 	.short	0x0064
        /*001c*/ 	.short	0x0082
	.zero		2


//--------------------- .nv.info                  --------------------------
	.section	.nv.info,"",@"SHT_CUDA_INFO"
	.align	4


	//----- nvinfo : EIATTR_REGCOUNT
	.align		4
        /*0000*/ 	.byte	0x04, 0x2f
        /*0002*/ 	.short	(.L_1 - .L_0)
	.align		4
.L_0:
        /*0004*/ 	.word	index@(_Z18histogram256KernelILi256ELi192ELi240EEvPjS0_j)
        /*0008*/ 	.word	0x00000020


	//----- nvinfo : EIATTR_FRAME_SIZE
	.align		4
.L_1:
        /*000c*/ 	.byte	0x04, 0x11
        /*000e*/ 	.short	(.L_3 - .L_2)
	.align		4
.L_2:
        /*0010*/ 	.word	index@(_Z18histogram256KernelILi256ELi192ELi240EEvPjS0_j)
        /*0014*/ 	.word	0x00000000


	//----- nvinfo : EIATTR_REGCOUNT
	.align		4
.L_3:
        /*0018*/ 	.byte	0x04, 0x2f
        /*001a*/ 	.short	(.L_5 - .L_4)
	.align		4
.L_4:
        /*001c*/ 	.word	index@(_Z18mergeHist256KernelILi256ELi256ELi256EEvPjS0_j)
        /*0020*/ 	.word	0x0000000e


	//----- nvinfo : EIATTR_FRAME_SIZE
	.align		4
.L_5:
        /*0024*/ 	.byte	0x04, 0x11
        /*0026*/ 	.short	(.L_7 - .L_6)
	.align		4
.L_6:
        /*0028*/ 	.word	index@(_Z18mergeHist256KernelILi256ELi256ELi256EEvPjS0_j)
        /*002c*/ 	.word	0x00000000


	//----- nvinfo : EIATTR_MIN_STACK_SIZE
	.align		4
.L_7:
        /*0030*/ 	.byte	0x04, 0x12
        /*0032*/ 	.short	(.L_9 - .L_8)
	.align		4
.L_8:
        /*0034*/ 	.word	index@(_Z18mergeHist256KernelILi256ELi256ELi256EEvPjS0_j)
        /*0038*/ 	.word	0x00000000


	//----- nvinfo : EIATTR_MIN_STACK_SIZE
	.align		4
.L_9:
        /*003c*/ 	.byte	0x04, 0x12
        /*003e*/ 	.short	(.L_11 - .L_10)
	.align		4
.L_10:
        /*0040*/ 	.word	index@(_Z18histogram256KernelILi256ELi192ELi240EEvPjS0_j)
        /*0044*/ 	.word	0x00000000
.L_11:


//--------------------- .nv.compat                --------------------------
	.section	.nv.compat,"",@"SHT_CUDA_COMPAT_INFO"
	.align	4
        /*0000*/ 	.byte	0x02, 0x09, 0x00, 0x00, 0x02, 0x02, 0x01, 0x00, 0x02, 0x05, 0x05, 0x00, 0x03, 0x07, 0x01, 0x01
        /*0010*/ 	.byte	0x02, 0x03, 0x00, 0x00, 0x02, 0x06, 0x01, 0x00, 0x04, 0x0b, 0x08, 0x00, 0x09, 0x00, 0x00, 0x00
        /*0020*/ 	.byte	0x00, 0x00, 0x00, 0x00


//--------------------- .nv.info._Z18mergeHist256KernelILi256ELi256ELi256EEvPjS0_j --------------------------
	.section	.nv.info._Z18mergeHist256KernelILi256ELi256ELi256EEvPjS0_j,"",@"SHT_CUDA_INFO"
	.sectionflags	@""
	.align	4


	//----- nvinfo : EIATTR_CUDA_API_VERSION
	.align		4
        /*0000*/ 	.byte	0x04, 0x37
        /*0002*/ 	.short	(.L_13 - .L_12)
.L_12:
        /*0004*/ 	.word	0x00000082


	//----- nvinfo : EIATTR_KPARAM_INFO
	.align		4
.L_13:
        /*0008*/ 	.byte	0x04, 0x17
        /*000a*/ 	.short	(.L_15 - .L_14)
.L_14:
        /*000c*/ 	.word	0x00000000
        /*0010*/ 	.short	0x0002
        /*0012*/ 	.short	0x0010
        /*0014*/ 	.byte	0x00, 0xf0, 0x11, 0x00


	//----- nvinfo : EIATTR_KPARAM_INFO
	.align		4
.L_15:
        /*0018*/ 	.byte	0x04, 0x17
        /*001a*/ 	.short	(.L_17 - .L_16)
.L_16:
        /*001c*/ 	.word	0x00000000
        /*0020*/ 	.short	0x0001
        /*0022*/ 	.short	0x0008
        /*0024*/ 	.byte	0x00, 0xf5, 0x21, 0x00


	//----- nvinfo : EIATTR_KPARAM_INFO
	.align		4
.L_17:
        /*0028*/ 	.byte	0x04, 0x17
        /*002a*/ 	.short	(.L_19 - .L_18)
.L_18:
        /*002c*/ 	.word	0x00000000
        /*0030*/ 	.short	0x0000
        /*0032*/ 	.short	0x0000
        /*0034*/ 	.byte	0x00, 0xf5, 0x21, 0x00


	//----- nvinfo : EIATTR_SPARSE_MMA_MASK
	.align		4
.L_19:
        /*0038*/ 	.byte	0x03, 0x50
        /*003a*/ 	.short	0x0000


	//----- nvinfo : EIATTR_MAXREG_COUNT
	.align		4
        /*003c*/ 	.byte	0x03, 0x1b
        /*003e*/ 	.short	0x00ff


	//----- nvinfo : EIATTR_MERCURY_ISA_VERSION
	.align		4
        /*0040*/ 	.byte	0x03, 0x5f
        /*0042*/ 	.short	0x0101


	//----- nvinfo : EIATTR_COOP_GROUP_MASK_REGIDS
	.align		4
        /*0044*/ 	.byte	0x04, 0x29
        /*0046*/ 	.short	(.L_21 - .L_20)


	//   ....[0]....
.L_20:
        /*0048*/ 	.word	0xffffffff


	//   ....[1]....
        /*004c*/ 	.word	0xffffffff


	//   ....[2]....
        /*0050*/ 	.word	0xffffffff


	//   ....[3]....
        /*0054*/ 	.word	0xffffffff


	//   ....[4]....
        /*0058*/ 	.word	0xffffffff


	//----- nvinfo : EIATTR_COOP_GROUP_INSTR_OFFSETS
	.align		4
.L_21:
        /*005c*/ 	.byte	0x04, 0x28
        /*005e*/ 	.short	(.L_23 - .L_22)


	//   ....[0]....
.L_22:
        /*0060*/ 	.word	0x00000150


	//   ....[1]....
        /*0064*/ 	.word	0x00000180


	//   ....[2]....
        /*0068*/ 	.word	0x000001a0


	//   ....[3]....
        /*006c*/ 	.word	0x000001c0


	//   ....[4]....
        /*0070*/ 	.word	0x000001e0


	//----- nvinfo : EIATTR_VRC_CTA_INIT_COUNT
	.align		4
.L_23:
        /*0074*/ 	.byte	0x02, 0x4a
	.zero		1
	.zero		1


	//----- nvinfo : EIATTR_EXIT_INSTR_OFFSETS
	.align		4
        /*0078*/ 	.byte	0x04, 0x1c
        /*007a*/ 	.short	(.L_25 - .L_24)


	//   ....[0]....
.L_24:
        /*007c*/ 	.word	0x000001f0


	//   ....[1]....
        /*0080*/ 	.word	0x00000250


	//----- nvinfo : EIATTR_CRS_STACK_SIZE
	.align		4
.L_25:
        /*0084*/ 	.byte	0x04, 0x1e
        /*0086*/ 	.short	(.L_27 - .L_26)
.L_26:
        /*0088*/ 	.word	0x00000000


	//----- nvinfo : EIATTR_CBANK_PARAM_SIZE
	.align		4
.L_27:
        /*008c*/ 	.byte	0x03, 0x19
        /*008e*/ 	.short	0x0014


	//----- nvinfo : EIATTR_PARAM_CBANK
	.align		4
        /*0090*/ 	.byte	0x04, 0x0a
        /*0092*/ 	.short	(.L_29 - .L_28)
	.align		4
.L_28:
        /*0094*/ 	.word	index@(.nv.constant0._Z18mergeHist256KernelILi256ELi256ELi256EEvPjS0_j)
        /*0098*/ 	.short	0x0380
        /*009a*/ 	.short	0x0014


	//----- nvinfo : EIATTR_SW_WAR
	.align		4
.L_29:
        /*009c*/ 	.byte	0x04, 0x36
        /*009e*/ 	.short	(.L_31 - .L_30)
.L_30:
        /*00a0*/ 	.word	0x00000008
.L_31:


//--------------------- .nv.info._Z18histogram256KernelILi256ELi192ELi240EEvPjS0_j --------------------------
	.section	.nv.info._Z18histogram256KernelILi256ELi192ELi240EEvPjS0_j,"",@"SHT_CUDA_INFO"
	.sectionflags	@""
	.align	4


	//----- nvinfo : EIATTR_CUDA_API_VERSION
	.align		4
        /*0000*/ 	.byte	0x04, 0x37
        /*0002*/ 	.short	(.L_33 - .L_32)
.L_32:
        /*0004*/ 	.word	0x00000082


	//----- nvinfo : EIATTR_KPARAM_INFO
	.align		4
.L_33:
        /*0008*/ 	.byte	0x04, 0x17
        /*000a*/ 	.short	(.L_35 - .L_34)
.L_34:
        /*000c*/ 	.word	0x00000000
        /*0010*/ 	.short	0x0002
        /*0012*/ 	.short	0x0010
        /*0014*/ 	.byte	0x00, 0xf0, 0x11, 0x00


	//----- nvinfo : EIATTR_KPARAM_INFO
	.align		4
.L_35:
        /*0018*/ 	.byte	0x04, 0x17
        /*001a*/ 	.short	(.L_37 - .L_36)
.L_36:
        /*001c*/ 	.word	0x00000000
        /*0020*/ 	.short	0x0001
        /*0022*/ 	.short	0x0008
        /*0024*/ 	.byte	0x00, 0xf5, 0x21, 0x00


	//----- nvinfo : EIATTR_KPARAM_INFO
	.align		4
.L_37:
        /*0028*/ 	.byte	0x04, 0x17
        /*002a*/ 	.short	(.L_39 - .L_38)
.L_38:
        /*002c*/ 	.word	0x00000000
        /*0030*/ 	.short	0x0000
        /*0032*/ 	.short	0x0000
        /*0034*/ 	.byte	0x00, 0xf5, 0x21, 0x00


	//----- nvinfo : EIATTR_SPARSE_MMA_MASK
	.align		4
.L_39:
        /*0038*/ 	.byte	0x03, 0x50
        /*003a*/ 	.short	0x0000


	//----- nvinfo : EIATTR_MAXREG_COUNT
	.align		4
        /*003c*/ 	.byte	0x03, 0x1b
        /*003e*/ 	.short	0x00ff


	//----- nvinfo : EIATTR_NUM_BARRIERS
	.align		4
        /*0040*/ 	.byte	0x02, 0x4c
        /*0042*/ 	.byte	0x01
	.zero		1


	//----- nvinfo : EIATTR_MERCURY_ISA_VERSION
	.align		4
        /*0044*/ 	.byte	0x03, 0x5f
        /*0046*/ 	.short	0x0101


	//----- nvinfo : EIATTR_VRC_CTA_INIT_COUNT
	.align		4
        /*0048*/ 	.byte	0x02, 0x4a
	.zero		1
	.zero		1


	//----- nvinfo : EIATTR_EXIT_INSTR_OFFSETS
	.align		4
        /*004c*/ 	.byte	0x04, 0x1c
        /*004e*/ 	.short	(.L_41 - .L_40)


	//   ....[0]....
.L_40:
        /*0050*/ 	.word	0x000006b0


	//   ....[1]....
        /*0054*/ 	.word	0x000009b0


	//   ....[2]....
        /*0058*/ 	.word	0x00000dc0


	//----- nvinfo : EIATTR_CRS_STACK_SIZE
	.align		4
.L_41:
        /*005c*/ 	.byte	0x04, 0x1e
        /*005e*/ 	.short	(.L_43 - .L_42)
.L_42:
        /*0060*/ 	.word	0x00000000


	//----- nvinfo : EIATTR_CBANK_PARAM_SIZE
	.align		4
.L_43:
        /*0064*/ 	.byte	0x03, 0x19
        /*0066*/ 	.short	0x0014


	//----- nvinfo : EIATTR_PARAM_CBANK
	.align		4
        /*0068*/ 	.byte	0x04, 0x0a
        /*006a*/ 	.short	(.L_45 - .L_44)
	.align		4
.L_44:
        /*006c*/ 	.word	index@(.nv.constant0._Z18histogram256KernelILi256ELi192ELi240EEvPjS0_j)
        /*0070*/ 	.short	0x0380
        /*0072*/ 	.short	0x0014


	//----- nvinfo : EIATTR_SW_WAR
	.align		4
.L_45:
        /*0074*/ 	.byte	0x04, 0x36
        /*0076*/ 	.short	(.L_47 - .L_46)
.L_46:
        /*0078*/ 	.word	0x00000008
.L_47:


//--------------------- .nv.callgraph             --------------------------
	.section	.nv.callgraph,"",@"SHT_CUDA_CALLGRAPH"
	.align	4
	.sectionentsize	8
	.align		4
        /*0000*/ 	.word	0x00000000
	.align		4
        /*0004*/ 	.word	0xffffffff
	.align		4
        /*0008*/ 	.word	0x00000000
	.align		4
        /*000c*/ 	.word	0xfffffffe
	.align		4
        /*0010*/ 	.word	0x00000000
	.align		4
        /*0014*/ 	.word	0xfffffffd
	.align		4
        /*0018*/ 	.word	0x00000000
	.align		4
        /*001c*/ 	.word	0xfffffffc


//--------------------- .text._Z18mergeHist256KernelILi256ELi256ELi256EEvPjS0_j --------------------------
	.section	.text._Z18mergeHist256KernelILi256ELi256ELi256EEvPjS0_j,"ax",@progbits
	.align	128
        .global         _Z18mergeHist256KernelILi256ELi256ELi256EEvPjS0_j
        .type           _Z18mergeHist256KernelILi256ELi256ELi256EEvPjS0_j,@function
        .size           _Z18mergeHist256KernelILi256ELi256ELi256EEvPjS0_j,(.L_x_18 - _Z18mergeHist256KernelILi256ELi256ELi256EEvPjS0_j)
        .other          _Z18mergeHist256KernelILi256ELi256ELi256EEvPjS0_j,@"STO_CUDA_ENTRY STV_DEFAULT"
_Z18mergeHist256KernelILi256ELi256ELi256EEvPjS0_j:
.text._Z18mergeHist256KernelILi256ELi256ELi256EEvPjS0_j:
[----:B------:R-:W-:Y:S01]  /*0000*/  LDC R1, c[0x0][0x37c] ;  /* 0x0000df00ff017b82 */ /* 0x000fe20000000800 */
[----:B------:R-:W0:Y:S01]  /*0010*/  S2R R7, SR_TID.X ;  /* 0x0000000000077919 */ /* 0x000e220000002100 */
[----:B------:R-:W0:Y:S01]  /*0020*/  LDCU UR6, c[0x0][0x390] ;  /* 0x00007200ff0677ac */ /* 0x000e220008000800 */
[----:B------:R-:W-:Y:S01]  /*0030*/  BSSY.RECONVERGENT B0, `(.L_x_0) ;  /* 0x0000011000007945 */ /* 0x000fe20003800200 */
[----:B------:R-:W-:Y:S01]  /*0040*/  IMAD.MOV.U32 R0, RZ, RZ, RZ ;  /* 0x000000ffff007224 */ /* 0x000fe200078e00ff */
[----:B------:R-:W1:Y:S01]  /*0050*/  LDCU.64 UR4, c[0x0][0x358] ;  /* 0x00006b00ff0477ac */ /* 0x000e620008000a00 */
[----:B0-----:R-:W-:-:S13]  /*0060*/  ISETP.GE.U32.AND P0, PT, R7, UR6, PT ;  /* 0x0000000607007c0c */ /* 0x001fda000bf06070 */
[----:B-1----:R-:W-:Y:S05]  /*0070*/  @P0 BRA `(.L_x_1) ;  /* 0x0000000000300947 */ /* 0x002fea0003800000 */
[----:B------:R-:W0:Y:S01]  /*0080*/  S2R R9, SR_CTAID.X ;  /* 0x0000000000097919 */ /* 0x000e220000002500 */
[----:B------:R-:W1:Y:S01]  /*0090*/  LDC R11, c[0x0][0x360] ;  /* 0x0000d800ff0b7b82 */ /* 0x000e620000000800 */
[----:B------:R-:W-:Y:S02]  /*00a0*/  HFMA2 R0, -RZ, RZ, 0, 0 ;  /* 0x00000000ff007431 */ /* 0x000fe400000001ff */
[----:B------:R-:W-:-:S05]  /*00b0*/  IMAD.MOV.U32 R6, RZ, RZ, R7 ;  /* 0x000000ffff067224 */ /* 0x000fca00078e0007 */
[----:B------:R-:W2:Y:S02]  /*00c0*/  LDC.64 R4, c[0x0][0x388] ;  /* 0x0000e200ff047b82 */ /* 0x000ea40000000a00 */
.L_x_2:
[----:B0-----:R-:W-:-:S05]  /*00d0*/  LEA R3, R6, R9, 0x8 ;  /* 0x0000000906037211 */ /* 0x001fca00078e40ff */
[----:B--2---:R-:W-:-:S06]  /*00e0*/  IMAD.WIDE.U32 R2, R3, 0x4, R4 ;  /* 0x0000000403027825 */ /* 0x004fcc00078e0004 */
[----:B------:R-:W2:Y:S01]  /*00f0*/  LDG.E R3, desc[UR4][R2.64] ;  /* 0x0000000402037981 */ /* 0x000ea2000c1e1900 */
[----:B-1----:R-:W-:-:S05]  /*0100*/  IMAD.IADD R6, R11, 0x1, R6 ;  /* 0x000000010b067824 */ /* 0x002fca00078e0206 */
[----:B------:R-:W-:Y:S02]  /*0110*/  ISETP.GE.U32.AND P0, PT, R6, UR6, PT ;  /* 0x0000000606007c0c */ /* 0x000fe4000bf06070 */
[----:B--2---:R-:W-:-:S11]  /*0120*/  IADD3 R0, PT, PT, R3, R0, RZ ;  /* 0x0000000003007210 */ /* 0x004fd60007ffe0ff */
[----:B------:R-:W-:Y:S05]  /*0130*/  @!P0 BRA `(.L_x_2) ;  /* 0xfffffffc00e48947 */ /* 0x000fea000383ffff */
.L_x_1:
[----:B------:R-:W-:Y:S05]  /*0140*/  BSYNC.RECONVERGENT B0 ;  /* 0x0000000000007941 */ /* 0x000fea0003800200 */
.L_x_0:
[----:B------:R-:W0:Y:S01]  /*0150*/  SHFL.BFLY PT, R3, R0, 0x10, 0x1f ;  /* 0x0e001f0000037f89 */ /* 0x000e2200000e0000 */
[----:B------:R-:W-:Y:S01]  /*0160*/  ISETP.NE.AND P0, PT, R7, RZ, PT ;  /* 0x000000ff0700720c */ /* 0x000fe20003f05270 */
[----:B0-----:R-:W-:-:S05]  /*0170*/  IMAD.IADD R3, R3, 0x1, R0 ;  /* 0x0000000103037824 */ /* 0x001fca00078e0200 */
[----:B------:R-:W0:Y:S02]  /*0180*/  SHFL.BFLY PT, R2, R3, 0x8, 0x1f ;  /* 0x0d001f0003027f89 */ /* 0x000e2400000e0000 */
[----:B0-----:R-:W-:-:S05]  /*0190*/  IADD3 R2, PT, PT, R3, R2, RZ ;  /* 0x0000000203027210 */ /* 0x001fca0007ffe0ff */
[----:B------:R-:W0:Y:S02]  /*01a0*/  SHFL.BFLY PT, R5, R2, 0x4, 0x1f ;  /* 0x0c801f0002057f89 */ /* 0x000e2400000e0000 */
[----:B0-----:R-:W-:-:S05]  /*01b0*/  IMAD.IADD R5, R2, 0x1, R5 ;  /* 0x0000000102057824 */ /* 0x001fca00078e0205 */
[----:B------:R-:W0:Y:S02]  /*01c0*/  SHFL.BFLY PT, R4, R5, 0x2, 0x1f ;  /* 0x0c401f0005047f89 */ /* 0x000e2400000e0000 */
[----:B0-----:R-:W-:-:S05]  /*01d0*/  IADD3 R4, PT, PT, R5, R4, RZ ;  /* 0x0000000405047210 */ /* 0x001fca0007ffe0ff */
[----:B------:R0:W1:Y:S01]  /*01e0*/  SHFL.BFLY PT, R7, R4, 0x1, 0x1f ;  /* 0x0c201f0004077f89 */ /* 0x00006200000e0000 */
[----:B------:R-:W-:Y:S05]  /*01f0*/  @P0 EXIT ;  /* 0x000000000000094d */ /* 0x000fea0003800000 */
[----:B------:R-:W2:Y:S01]  /*0200*/  S2R R5, SR_CTAID.X ;  /* 0x0000000000057919 */ /* 0x000ea20000002500 */
[----:B------:R-:W2:Y:S01]  /*0210*/  LDC.64 R2, c[0x0][0x380] ;  /* 0x0000e000ff027b82 */ /* 0x000ea20000000a00 */
[----:B-1----:R-:W-:Y:S02]  /*0220*/  IMAD.IADD R7, R4, 0x1, R7 ;  /* 0x0000000104077824 */ /* 0x002fe400078e0207 */
[----:B--2---:R-:W-:-:S05]  /*0230*/  IMAD.WIDE.U32 R2, R5, 0x4, R2 ;  /* 0x0000000405027825 */ /* 0x004fca00078e0002 */
[----:B------:R-:W-:Y:S01]  /*0240*/  STG.E desc[UR4][R2.64], R7 ;  /* 0x0000000702007986 */ /* 0x000fe2000c101904 */
[----:B------:R-:W-:Y:S05]  /*0250*/  EXIT ;  /* 0x000000000000794d */ /* 0x000fea0003800000 */
.L_x_3:
[----:B------:R-:W-:-:S00]  /*0260*/  BRA `(.L_x_3) ;  /* 0xfffffffc00fc7947 */ /* 0x000fc0000383ffff */
[----:B------:R-:W-:-:S00]  /*0270*/  NOP ;  /* 0x0000000000007918 */ /* 0x000fc00000000000 */
        /* <DEDUP_REMOVED lines=8> */
.L_x_18:


//--------------------- .text._Z18histogram256KernelILi256ELi192ELi240EEvPjS0_j --------------------------
	.section	.text._Z18histogram256KernelILi256ELi192ELi240EEvPjS0_j,"ax",@progbits
	.align	128
        .global         _Z18histogram256KernelILi256ELi192ELi240EEvPjS0_j
        .type           _Z18histogram256KernelILi256ELi192ELi240EEvPjS0_j,@function
        .size           _Z18histogram256KernelILi256ELi192ELi240EEvPjS0_j,(.L_x_19 - _Z18histogram256KernelILi256ELi192ELi240EEvPjS0_j)
        .other          _Z18histogram256KernelILi256ELi192ELi240EEvPjS0_j,@"STO_CUDA_ENTRY STV_DEFAULT"
_Z18histogram256KernelILi256ELi192ELi240EEvPjS0_j:
.text._Z18histogram256KernelILi256ELi192ELi240EEvPjS0_j:
[----:B------:R-:W-:Y:S08]  /*0000*/  LDC R1, c[0x0][0x37c] ;  /* 0x0000df00ff017b82 */ /* 0x000ff00000000800 */
[----:B------:R-:W0:Y:S01]  /*0010*/  LDC R0, c[0x0][0x360] ;  /* 0x0000d800ff007b82 */ /* 0x000e220000000800 */
[----:B------:R-:W1:Y:S01]  /*0020*/  S2R R9, SR_TID.X ;  /* 0x0000000000097919 */ /* 0x000e620000002100 */
[----:B------:R-:W2:Y:S01]  /*0030*/  LDCU UR7, c[0x0][0x390] ;  /* 0x00007200ff0777ac */ /* 0x000ea20008000800 */
[----:B------:R-:W-:Y:S01]  /*0040*/  BSSY.RECONVERGENT B0, `(.L_x_4) ;  /* 0x0000030000007945 */ /* 0x000fe20003800200 */
[----:B0-----:R-:W0:Y:S01]  /*0050*/  I2F.U32.RP R3, R0 ;  /* 0x0000000000037306 */ /* 0x001e220000209000 */
[----:B------:R-:W-:Y:S01]  /*0060*/  LOP3.LUT R6, RZ, R0, RZ, 0x33, !PT ;  /* 0x00000000ff067212 */ /* 0x000fe200078e33ff */
[----:B-1----:R-:W-:-:S05]  /*0070*/  IMAD.IADD R2, R9, 0x1, R0 ;  /* 0x0000000109027824 */ /* 0x002fca00078e0200 */
[C---:B------:R-:W-:Y:S01]  /*0080*/  ISETP.GE.U32.AND P0, PT, R2.reuse, 0x600, PT ;  /* 0x000006000200780c */ /* 0x040fe20003f06070 */
[----:B0-----:R-:W0:Y:S01]  /*0090*/  MUFU.RCP R3, R3 ;  /* 0x0000000300037308 */ /* 0x001e220000001000 */
[----:B------:R-:W-:Y:S02]  /*00a0*/  VIMNMX.U32 R7, PT, PT, R2, 0x600, !PT ;  /* 0x0000060002077848 */ /* 0x000fe40007fe0000 */
[----:B------:R-:W-:-:S04]  /*00b0*/  SEL R8, RZ, 0x1, P0 ;  /* 0x00000001ff087807 */ /* 0x000fc80000000000 */
[----:B------:R-:W-:Y:S01]  /*00c0*/  IADD3 R7, PT, PT, R7, -R2, -R8 ;  /* 0x8000000207077210 */ /* 0x000fe20007ffe808 */
[----:B0-----:R-:W-:-:S04]  /*00d0*/  VIADD R4, R3, 0xffffffe ;  /* 0x0ffffffe03047836 */ /* 0x001fc80000000000 */
[----:B------:R0:W1:Y:S02]  /*00e0*/  F2I.FTZ.U32.TRUNC.NTZ R5, R4 ;  /* 0x0000000400057305 */ /* 0x000064000021f000 */
[----:B0-----:R-:W-:Y:S02]  /*00f0*/  IMAD.MOV.U32 R4, RZ, RZ, RZ ;  /* 0x000000ffff047224 */ /* 0x001fe400078e00ff */
[----:B-1----:R-:W-:-:S04]  /*0100*/  IMAD.MOV R11, RZ, RZ, -R5 ;  /* 0x000000ffff0b7224 */ /* 0x002fc800078e0a05 */
[----:B------:R-:W-:-:S04]  /*0110*/  IMAD R11, R11, R0, RZ ;  /* 0x000000000b0b7224 */ /* 0x000fc800078e02ff */
[----:B------:R-:W-:-:S06]  /*0120*/  IMAD.HI.U32 R3, R5, R11, R4 ;  /* 0x0000000b05037227 */ /* 0x000fcc00078e0004 */
[----:B------:R-:W-:-:S04]  /*0130*/  IMAD.HI.U32 R5, R3, R7, RZ ;  /* 0x0000000703057227 */ /* 0x000fc800078e00ff */
[----:B------:R-:W-:-:S04]  /*0140*/  IMAD.MOV R4, RZ, RZ, -R5 ;  /* 0x000000ffff047224 */ /* 0x000fc800078e0a05 */
[----:B------:R-:W-:Y:S02]  /*0150*/  IMAD R7, R0, R4, R7 ;  /* 0x0000000400077224 */ /* 0x000fe400078e0207 */
[----:B------:R-:W0:Y:S03]  /*0160*/  S2R R4, SR_CTAID.X ;  /* 0x0000000000047919 */ /* 0x000e260000002500 */
[----:B------:R-:W-:-:S13]  /*0170*/  ISETP.GE.U32.AND P0, PT, R7, R0, PT ;  /* 0x000000000700720c */ /* 0x000fda0003f06070 */
[-C--:B------:R-:W-:Y:S01]  /*0180*/  @P0 IADD3 R7, PT, PT, R7, -R0.reuse, RZ ;  /* 0x8000000007070210 */ /* 0x080fe20007ffe0ff */
[----:B------:R-:W-:Y:S01]  /*0190*/  @P0 VIADD R5, R5, 0x1 ;  /* 0x0000000105050836 */ /* 0x000fe20000000000 */
[C---:B------:R-:W-:Y:S02]  /*01a0*/  ISETP.NE.U32.AND P0, PT, R0.reuse, RZ, PT ;  /* 0x000000ff0000720c */ /* 0x040fe40003f05070 */
[----:B------:R-:W-:Y:S01]  /*01b0*/  ISETP.GE.U32.AND P1, PT, R7, R0, PT ;  /* 0x000000000700720c */ /* 0x000fe20003f26070 */
[----:B0-----:R-:W-:-:S12]  /*01c0*/  IMAD R7, R0, R4, R9 ;  /* 0x0000000400077224 */ /* 0x001fd800078e0209 */
[----:B------:R-:W-:Y:S01]  /*01d0*/  @P1 VIADD R5, R5, 0x1 ;  /* 0x0000000105051836 */ /* 0x000fe20000000000 */
[----:B--2---:R-:W-:-:S04]  /*01e0*/  ISETP.GE.U32.AND P1, PT, R7, UR7, PT ;  /* 0x0000000707007c0c */ /* 0x004fc8000bf26070 */
[----:B------:R-:W-:-:S05]  /*01f0*/  SEL R5, R6, R5, !P0 ;  /* 0x0000000506057207 */ /* 0x000fca0004000000 */
[----:B------:R-:W-:Y:S02]  /*0200*/  IMAD.IADD R8, R8, 0x1, R5 ;  /* 0x0000000108087824 */ /* 0x000fe400078e0205 */
[----:B------:R-:W-:-:S03]  /*0210*/  IMAD.MOV.U32 R5, RZ, RZ, R9 ;  /* 0x000000ffff057224 */ /* 0x000fc600078e0009 */
[----:B------:R-:W-:Y:S02]  /*0220*/  LOP3.LUT R10, R8, 0x3, RZ, 0xc0, !PT ;  /* 0x00000003080a7812 */ /* 0x000fe400078ec0ff */
[----:B------:R-:W-:Y:S02]  /*0230*/  ISETP.GT.U32.AND P2, PT, R5, 0xff, PT ;  /* 0x000000ff0500780c */ /* 0x000fe40003f44070 */
[----:B------:R-:W-:Y:S02]  /*0240*/  ISETP.NE.AND P4, PT, R10, 0x3, PT ;  /* 0x000000030a00780c */ /* 0x000fe40003f85270 */
[----:B------:R-:W-:-:S11]  /*0250*/  ISETP.GE.U32.AND P3, PT, R8, 0x3, PT ;  /* 0x000000030800780c */ /* 0x000fd60003f66070 */
[----:B------:R-:W-:Y:S05]  /*0260*/  @!P4 BRA `(.L_x_5) ;  /* 0x000000000034c947 */ /* 0x000fea0003800000 */
[----:B------:R-:W0:Y:S01]  /*0270*/  S2UR UR5, SR_CgaCtaId ;  /* 0x00000000000579c3 */ /* 0x000e220000008800 */
[----:B------:R-:W-:Y:S01]  /*0280*/  IADD3 R8, PT, PT, R8, 0x1, RZ ;  /* 0x0000000108087810 */ /* 0x000fe20007ffe0ff */
[----:B------:R-:W-:-:S03]  /*0290*/  UMOV UR4, 0x400 ;  /* 0x0000040000047882 */ /* 0x000fc60000000000 */
[----:B------:R-:W-:-:S05]  /*02a0*/  LOP3.LUT R8, R8, 0x3, RZ, 0xc0, !PT ;  /* 0x0000000308087812 */ /* 0x000fca00078ec0ff */
[----:B------:R-:W-:Y:S02]  /*02b0*/  IMAD R9, R8, R0, R5 ;  /* 0x0000000008097224 */ /* 0x000fe400078e0205 */
[----:B------:R-:W-:Y:S01]  /*02c0*/  IMAD.MOV R8, RZ, RZ, -R8 ;  /* 0x000000ffff087224 */ /* 0x000fe200078e0a08 */
[----:B0-----:R-:W-:-:S06]  /*02d0*/  ULEA UR4, UR5, UR4, 0x18 ;  /* 0x0000000405047291 */ /* 0x001fcc000f8ec0ff */
[----:B------:R-:W-:-:S07]  /*02e0*/  LEA R11, R5, UR4, 0x2 ;  /* 0x00000004050b7c11 */ /* 0x000fce000f8e10ff */
.L_x_6:
[----:B------:R-:W-:Y:S01]  /*02f0*/  VIADD R8, R8, 0x1 ;  /* 0x0000000108087836 */ /* 0x000fe20000000000 */
[----:B------:R0:W-:Y:S04]  /*0300*/  STS [R11], RZ ;  /* 0x000000ff0b007388 */ /* 0x0001e80000000800 */
[----:B------:R-:W-:Y:S01]  /*0310*/  ISETP.NE.AND P4, PT, R8, RZ, PT ;  /* 0x000000ff0800720c */ /* 0x000fe20003f85270 */
[----:B0-----:R-:W-:-:S12]  /*0320*/  IMAD R11, R0, 0x4, R11 ;  /* 0x00000004000b7824 */ /* 0x001fd800078e020b */
[----:B------:R-:W-:Y:S05]  /*0330*/  @P4 BRA `(.L_x_6) ;  /* 0xfffffffc00ec4947 */ /* 0x000fea000383ffff */
.L_x_5:
[----:B------:R-:W-:Y:S05]  /*0340*/  BSYNC.RECONVERGENT B0 ;  /* 0x0000000000007941 */ /* 0x000fea0003800200 */
.L_x_4:
[----:B------:R-:W-:Y:S04]  /*0350*/  BSSY.RECONVERGENT B0, `(.L_x_7) ;  /* 0x0000011000007945 */ /* 0x000fe80003800200 */
[----:B------:R-:W-:Y:S05]  /*0360*/  @!P3 BRA `(.L_x_8) ;  /* 0x00000000003cb947 */ /* 0x000fea0003800000 */
[----:B------:R-:W0:Y:S01]  /*0370*/  S2UR UR5, SR_CgaCtaId ;  /* 0x00000000000579c3 */ /* 0x000e220000008800 */
[----:B------:R-:W-:Y:S02]  /*0380*/  UMOV UR4, 0x400 ;  /* 0x0000040000047882 */ /* 0x000fe40000000000 */
[----:B0-----:R-:W-:-:S06]  /*0390*/  ULEA UR4, UR5, UR4, 0x18 ;  /* 0x0000000405047291 */ /* 0x001fcc000f8ec0ff */
[----:B------:R-:W-:-:S07]  /*03a0*/  LEA R11, R9, UR4, 0x2 ;  /* 0x00000004090b7c11 */ /* 0x000fce000f8e10ff */
.L_x_9:
[C-C-:B-1----:R-:W-:Y:S01]  /*03b0*/  IMAD R8, R0.reuse, 0x4, R11.reuse ;  /* 0x0000000400087824 */ /* 0x142fe200078e020b */
[C---:B------:R-:W-:Y:S01]  /*03c0*/  LEA R10, R0.reuse, R11, 0x3 ;  /* 0x0000000b000a7211 */ /* 0x040fe200078e18ff */
[C---:B------:R-:W-:Y:S01]  /*03d0*/  IMAD R12, R0.reuse, 0xc, R11 ;  /* 0x0000000c000c7824 */ /* 0x040fe200078e020b */
[----:B------:R0:W-:Y:S01]  /*03e0*/  STS [R11], RZ ;  /* 0x000000ff0b007388 */ /* 0x0001e20000000800 */
[----:B------:R-:W-:-:S03]  /*03f0*/  IMAD R9, R0, 0x4, R9 ;  /* 0x0000000400097824 */ /* 0x000fc600078e0209 */
[----:B------:R1:W-:Y:S02]  /*0400*/  STS [R8], RZ ;  /* 0x000000ff08007388 */ /* 0x0003e40000000800 */
[----:B------:R-:W-:Y:S02]  /*0410*/  ISETP.GE.U32.AND P3, PT, R9, 0x600, PT ;  /* 0x000006000900780c */ /* 0x000fe40003f66070 */
[----:B------:R1:W-:Y:S01]  /*0420*/  STS [R10], RZ ;  /* 0x000000ff0a007388 */ /* 0x0003e20000000800 */
[----:B0-----:R-:W-:-:S03]  /*0430*/  IMAD R11, R0, 0x10, R11 ;  /* 0x00000010000b7824 */ /* 0x001fc600078e020b */
[----:B------:R1:W-:Y:S07]  /*0440*/  STS [R12], RZ ;  /* 0x000000ff0c007388 */ /* 0x0003ee0000000800 */
[----:B------:R-:W-:Y:S05]  /*0450*/  @!P3 BRA `(.L_x_9) ;  /* 0xfffffffc00d4b947 */ /* 0x000fea000383ffff */
.L_x_8:
[----:B------:R-:W-:Y:S05]  /*0460*/  BSYNC.RECONVERGENT B0 ;  /* 0x0000000000007941 */ /* 0x000fea0003800200 */
.L_x_7:
[----:B------:R-:W0:Y:S01]  /*0470*/  LDCU.64 UR8, c[0x0][0x358] ;  /* 0x00006b00ff0877ac */ /* 0x000e220008000a00 */
[----:B------:R-:W-:Y:S06]  /*0480*/  BAR.SYNC.DEFER_BLOCKING 0x0 ;  /* 0x0000000000007b1d */ /* 0x000fec0000010000 */
[----:B------:R-:W-:Y:S04]  /*0490*/  BSSY.RECONVERGENT B0, `(.L_x_10) ;  /* 0x0000020000007945 */ /* 0x000fe80003800200 */
[----:B------:R-:W-:Y:S05]  /*04a0*/  @P1 BRA `(.L_x_11) ;  /* 0x0000000000781947 */ /* 0x000fea0003800000 */
[----:B------:R-:W2:Y:S01]  /*04b0*/  S2UR UR5, SR_CgaCtaId ;  /* 0x00000000000579c3 */ /* 0x000ea20000008800 */
[----:B------:R-:W3:Y:S01]  /*04c0*/  LDCU UR6, c[0x0][0x370] ;  /* 0x00006e00ff0677ac */ /* 0x000ee20008000800 */
[----:B-1----:R-:W-:Y:S01]  /*04d0*/  IMAD.SHL.U32 R10, R5, 0x20, RZ ;  /* 0x00000020050a7824 */ /* 0x002fe200078e00ff */
[----:B------:R-:W-:-:S04]  /*04e0*/  UMOV UR4, 0x400 ;  /* 0x0000040000047882 */ /* 0x000fc80000000000 */
[----:B------:R-:W-:Y:S01]  /*04f0*/  LOP3.LUT R10, R10, 0x7c00, RZ, 0xc0, !PT ;  /* 0x00007c000a0a7812 */ /* 0x000fe200078ec0ff */
[----:B------:R-:W1:Y:S01]  /*0500*/  LDC.64 R8, c[0x0][0x388] ;  /* 0x0000e200ff087b82 */ /* 0x000e620000000a00 */
[----:B---3--:R-:W-:Y:S01]  /*0510*/  IMAD R12, R0, UR6, RZ ;  /* 0x00000006000c7c24 */ /* 0x008fe2000f8e02ff */
[----:B--2---:R-:W-:-:S06]  /*0520*/  ULEA UR4, UR5, UR4, 0x18 ;  /* 0x0000000405047291 */ /* 0x004fcc000f8ec0ff */
[----:B------:R-:W-:-:S07]  /*0530*/  VIADD R17, R10, UR4 ;  /* 0x000000040a117c36 */ /* 0x000fce0008000000 */
.L_x_12:
[----:B-1----:R-:W-:-:S06]  /*0540*/  IMAD.WIDE R10, R7, 0x4, R8 ;  /* 0x00000004070a7825 */ /* 0x002fcc00078e0208 */
[----:B0-2---:R-:W2:Y:S01]  /*0550*/  LDG.E R10, desc[UR8][R10.64] ;  /* 0x000000080a0a7981 */ /* 0x005ea2000c1e1900 */
[----:B------:R-:W-:-:S04]  /*0560*/  IADD3 R7, PT, PT, R12, R7, RZ ;  /* 0x000000070c077210 */ /* 0x000fc80007ffe0ff */
[----:B------:R-:W-:Y:S02]  /*0570*/  ISETP.GE.U32.AND P1, PT, R7, UR7, PT ;  /* 0x0000000707007c0c */ /* 0x000fe4000bf26070 */
[----:B--2---:R-:W-:Y:S02]  /*0580*/  SHF.L.U32 R13, R10, 0x2, RZ ;  /* 0x000000020a0d7819 */ /* 0x004fe400000006ff */
[--C-:B------:R-:W-:Y:S02]  /*0590*/  SHF.R.U32.HI R14, RZ, 0x6, R10.reuse ;  /* 0x00000006ff0e7819 */ /* 0x100fe4000001160a */
[--C-:B------:R-:W-:Y:S02]  /*05a0*/  SHF.R.U32.HI R15, RZ, 0xe, R10.reuse ;  /* 0x0000000eff0f7819 */ /* 0x100fe4000001160a */
[----:B------:R-:W-:Y:S02]  /*05b0*/  SHF.R.U32.HI R16, RZ, 0x16, R10 ;  /* 0x00000016ff107819 */ /* 0x000fe4000001160a */
[----:B------:R-:W-:-:S02]  /*05c0*/  LOP3.LUT R13, R13, 0x3fc, RZ, 0xc0, !PT ;  /* 0x000003fc0d0d7812 */ /* 0x000fc400078ec0ff */
[----:B------:R-:W-:Y:S02]  /*05d0*/  LOP3.LUT R14, R14, 0x3fc, RZ, 0xc0, !PT ;  /* 0x000003fc0e0e7812 */ /* 0x000fe400078ec0ff */
[----:B------:R-:W-:Y:S01]  /*05e0*/  LOP3.LUT R15, R15, 0x3fc, RZ, 0xc0, !PT ;  /* 0x000003fc0f0f7812 */ /* 0x000fe200078ec0ff */
[C---:B------:R-:W-:Y:S01]  /*05f0*/  IMAD.IADD R13, R17.reuse, 0x1, R13 ;  /* 0x00000001110d7824 */ /* 0x040fe200078e020d */
[----:B------:R-:W-:Y:S01]  /*0600*/  LOP3.LUT R16, R16, 0x3fc, RZ, 0xc0, !PT ;  /* 0x000003fc10107812 */ /* 0x000fe200078ec0ff */
[C---:B------:R-:W-:Y:S02]  /*0610*/  IMAD.IADD R14, R17.reuse, 0x1, R14 ;  /* 0x00000001110e7824 */ /* 0x040fe400078e020e */
[C---:B------:R-:W-:Y:S01]  /*0620*/  IMAD.IADD R15, R17.reuse, 0x1, R15 ;  /* 0x00000001110f7824 */ /* 0x040fe200078e020f */
[----:B------:R2:W-:Y:S01]  /*0630*/  ATOMS.POPC.INC.32 RZ, [R13+URZ] ;  /* 0x000000000dff7f8c */ /* 0x0005e2000d8000ff */
[----:B------:R-:W-:-:S03]  /*0640*/  IMAD.IADD R16, R17, 0x1, R16 ;  /* 0x0000000111107824 */ /* 0x000fc600078e0210 */
[----:B------:R2:W-:Y:S04]  /*0650*/  ATOMS.POPC.INC.32 RZ, [R14+URZ] ;  /* 0x000000000eff7f8c */ /* 0x0005e8000d8000ff */
[----:B------:R2:W-:Y:S04]  /*0660*/  ATOMS.POPC.INC.32 RZ, [R15+URZ] ;  /* 0x000000000fff7f8c */ /* 0x0005e8000d8000ff */
[----:B------:R2:W-:Y:S01]  /*0670*/  ATOMS.POPC.INC.32 RZ, [R16+URZ] ;  /* 0x0000000010ff7f8c */ /* 0x0005e2000d8000ff */
[----:B------:R-:W-:Y:S05]  /*0680*/  @!P1 BRA `(.L_x_12) ;  /* 0xfffffffc00ac9947 */ /* 0x000fea000383ffff */
.L_x_11:
[----:B0-----:R-:W-:Y:S05]  /*0690*/  BSYNC.RECONVERGENT B0 ;  /* 0x0000000000007941 */ /* 0x001fea0003800200 */
.L_x_10:
[----:B------:R-:W-:Y:S06]  /*06a0*/  BAR.SYNC.DEFER_BLOCKING 0x0 ;  /* 0x0000000000007b1d */ /* 0x000fec0000010000 */
[----:B------:R-:W-:Y:S05]  /*06b0*/  @P2 EXIT ;  /* 0x000000000000294d */ /* 0x000fea0003800000 */
[C---:B------:R-:W-:Y:S01]  /*06c0*/  ISETP.GE.U32.AND P1, PT, R2.reuse, 0x100, PT ;  /* 0x000001000200780c */ /* 0x040fe20003f26070 */
[----:B------:R-:W-:Y:S01]  /*06d0*/  BSSY.RECONVERGENT B0, `(.L_x_13) ;  /* 0x000002d000007945 */ /* 0x000fe20003800200 */
[----:B------:R-:W-:Y:S02]  /*06e0*/  VIMNMX.U32 R7, PT, PT, R2, 0x100, !PT ;  /* 0x0000010002077848 */ /* 0x000fe40007fe0000 */
[----:B-1----:R-:W-:-:S04]  /*06f0*/  SEL R8, RZ, 0x1, P1 ;  /* 0x00000001ff087807 */ /* 0x002fc80000800000 */
[----:B------:R-:W-:-:S05]  /*0700*/  IADD3 R7, PT, PT, R7, -R2, -R8 ;  /* 0x8000000207077210 */ /* 0x000fca0007ffe808 */
[----:B------:R-:W-:-:S04]  /*0710*/  IMAD.HI.U32 R3, R3, R7, RZ ;  /* 0x0000000703037227 */ /* 0x000fc800078e00ff */
[----:B------:R-:W-:-:S04]  /*0720*/  IMAD.MOV R2, RZ, RZ, -R3 ;  /* 0x000000ffff027224 */ /* 0x000fc800078e0a03 */
[----:B------:R-:W-:-:S05]  /*0730*/  IMAD R7, R0, R2, R7 ;  /* 0x0000000200077224 */ /* 0x000fca00078e0207 */
[----:B------:R-:W-:-:S13]  /*0740*/  ISETP.GE.U32.AND P1, PT, R7, R0, PT ;  /* 0x000000000700720c */ /* 0x000fda0003f26070 */
[----:B------:R-:W-:Y:S02]  /*0750*/  @P1 IMAD.IADD R7, R7, 0x1, -R0 ;  /* 0x0000000107071824 */ /* 0x000fe400078e0a00 */
[----:B------:R-:W-:-:S03]  /*0760*/  @P1 VIADD R3, R3, 0x1 ;  /* 0x0000000103031836 */ /* 0x000fc60000000000 */
[----:B------:R-:W-:-:S13]  /*0770*/  ISETP.GE.U32.AND P2, PT, R7, R0, PT ;  /* 0x000000000700720c */ /* 0x000fda0003f46070 */
[----:B------:R-:W-:-:S05]  /*0780*/  @P2 VIADD R3, R3, 0x1 ;  /* 0x0000000103032836 */ /* 0x000fca0000000000 */
[----:B------:R-:W-:-:S04]  /*0790*/  SEL R3, R6, R3, !P0 ;  /* 0x0000000306037207 */ /* 0x000fc80004000000 */
[----:B------:R-:W-:-:S04]  /*07a0*/  IADD3 R8, PT, PT, R8, R3, RZ ;  /* 0x0000000308087210 */ /* 0x000fc80007ffe0ff */
[C---:B------:R-:W-:Y:S02]  /*07b0*/  LOP3.LUT R2, R8.reuse, 0x3, RZ, 0xc0, !PT ;  /* 0x0000000308027812 */ /* 0x040fe400078ec0ff */
[----:B------:R-:W-:Y:S02]  /*07c0*/  ISETP.GE.U32.AND P1, PT, R8, 0x3, PT ;  /* 0x000000030800780c */ /* 0x000fe40003f26070 */
[----:B------:R-:W-:-:S13]  /*07d0*/  ISETP.NE.AND P0, PT, R2, 0x3, PT ;  /* 0x000000030200780c */ /* 0x000fda0003f05270 */
[----:B------:R-:W-:Y:S05]  /*07e0*/  @!P0 BRA `(.L_x_14) ;  /* 0x00000000006c8947 */ /* 0x000fea0003800000 */
[----:B------:R-:W0:Y:S01]  /*07f0*/  S2UR UR5, SR_CgaCtaId ;  /* 0x00000000000579c3 */ /* 0x000e220000008800 */
[----:B------:R-:W-:Y:S01]  /*0800*/  UMOV UR4, 0x400 ;  /* 0x0000040000047882 */ /* 0x000fe20000000000 */
[----:B------:R-:W-:Y:S02]  /*0810*/  VIADD R8, R8, 0x1 ;  /* 0x0000000108087836 */ /* 0x000fe40000000000 */
[----:B------:R-:W-:-:S03]  /*0820*/  IMAD R9, R4, 0x100, R5 ;  /* 0x0000010004097824 */ /* 0x000fc600078e0205 */
[----:B------:R-:W-:Y:S01]  /*0830*/  LOP3.LUT R8, R8, 0x3, RZ, 0xc0, !PT ;  /* 0x0000000308087812 */ /* 0x000fe200078ec0ff */
[----:B------:R-:W1:Y:S04]  /*0840*/  LDC.64 R2, c[0x0][0x380] ;  /* 0x0000e000ff027b82 */ /* 0x000e680000000a00 */
[----:B------:R-:W-:Y:S01]  /*0850*/  IMAD.MOV R10, RZ, RZ, -R8 ;  /* 0x000000ffff0a7224 */ /* 0x000fe200078e0a08 */
[----:B0-----:R-:W-:-:S06]  /*0860*/  ULEA UR4, UR5, UR4, 0x18 ;  /* 0x0000000405047291 */ /* 0x001fcc000f8ec0ff */
[----:B------:R-:W-:Y:S01]  /*0870*/  LEA R11, R5, UR4, 0x2 ;  /* 0x00000004050b7c11 */ /* 0x000fe2000f8e10ff */
[----:B------:R-:W-:-:S04]  /*0880*/  IMAD R5, R8, R0, R5 ;  /* 0x0000000008057224 */ /* 0x000fc800078e0205 */
[----:B------:R-:W-:-:S07]  /*0890*/  VIADD R11, R11, 0xc00 ;  /* 0x00000c000b0b7836 */ /* 0x000fce0000000000 */
.L_x_15:
[----:B0-----:R-:W-:Y:S01]  /*08a0*/  LDS R6, [R11+-0xc00] ;  /* 0xfff400000b067984 */ /* 0x001fe20000000800 */
[----:B------:R-:W-:-:S03]  /*08b0*/  VIADD R10, R10, 0x1 ;  /* 0x000000010a0a7836 */ /* 0x000fc60000000000 */
[----:B------:R-:W-:Y:S02]  /*08c0*/  LDS R7, [R11+-0x800] ;  /* 0xfff800000b077984 */ /* 0x000fe40000000800 */
[----:B------:R-:W-:Y:S02]  /*08d0*/  ISETP.NE.AND P0, PT, R10, RZ, PT ;  /* 0x000000ff0a00720c */ /* 0x000fe40003f05270 */
[----:B------:R-:W0:Y:S04]  /*08e0*/  LDS R8, [R11+-0x400] ;  /* 0xfffc00000b087984 */ /* 0x000e280000000800 */
[----:B--2---:R-:W-:Y:S04]  /*08f0*/  LDS R13, [R11] ;  /* 0x000000000b0d7984 */ /* 0x004fe80000000800 */
[----:B------:R-:W2:Y:S04]  /*0900*/  LDS R12, [R11+0x400] ;  /* 0x000400000b0c7984 */ /* 0x000ea80000000800 */
[----:B------:R3:W4:Y:S02]  /*0910*/  LDS R15, [R11+0x800] ;  /* 0x000800000b0f7984 */ /* 0x0007240000000800 */
[----:B---3--:R-:W-:Y:S01]  /*0920*/  IMAD R11, R0, 0x4, R11 ;  /* 0x00000004000b7824 */ /* 0x008fe200078e020b */
[----:B0-----:R-:W-:-:S04]  /*0930*/  IADD3 R6, PT, PT, R8, R7, R6 ;  /* 0x0000000708067210 */ /* 0x001fc80007ffe006 */
[----:B--2---:R-:W-:Y:S01]  /*0940*/  IADD3 R12, PT, PT, R12, R13, R6 ;  /* 0x0000000d0c0c7210 */ /* 0x004fe20007ffe006 */
[----:B-1----:R-:W-:-:S03]  /*0950*/  IMAD.WIDE.U32 R6, R9, 0x4, R2 ;  /* 0x0000000409067825 */ /* 0x002fc600078e0002 */
[----:B----4-:R-:W-:Y:S01]  /*0960*/  IADD3 R15, PT, PT, R12, R15, RZ ;  /* 0x0000000f0c0f7210 */ /* 0x010fe20007ffe0ff */
[----:B------:R-:W-:-:S04]  /*0970*/  IMAD.IADD R9, R0, 0x1, R9 ;  /* 0x0000000100097824 */ /* 0x000fc800078e0209 */
[----:B------:R0:W-:Y:S01]  /*0980*/  STG.E desc[UR8][R6.64], R15 ;  /* 0x0000000f06007986 */ /* 0x0001e2000c101908 */
[----:B------:R-:W-:Y:S05]  /*0990*/  @P0 BRA `(.L_x_15) ;  /* 0xfffffffc00c00947 */ /* 0x000fea000383ffff */
.L_x_14:
[----:B------:R-:W-:Y:S05]  /*09a0*/  BSYNC.RECONVERGENT B0 ;  /* 0x0000000000007941 */ /* 0x000fea0003800200 */
.L_x_13:
[----:B------:R-:W-:Y:S05]  /*09b0*/  @!P1 EXIT ;  /* 0x000000000000994d */ /* 0x000fea0003800000 */
[----:B------:R-:W1:Y:S01]  /*09c0*/  S2UR UR5, SR_CgaCtaId ;  /* 0x00000000000579c3 */ /* 0x000e620000008800 */
[----:B------:R-:W-:Y:S01]  /*09d0*/  UMOV UR4, 0x400 ;  /* 0x0000040000047882 */ /* 0x000fe20000000000 */
[----:B--2---:R-:W-:-:S04]  /*09e0*/  IMAD R13, R4, 0x100, R5 ;  /* 0x00000100040d7824 */ /* 0x004fc800078e0205 */
[C-C-:B------:R-:W-:Y:S01]  /*09f0*/  IMAD R11, R0.reuse, 0x2, R13.reuse ;  /* 0x00000002000b7824 */ /* 0x140fe200078e020d */
[----:B0-----:R-:W-:Y:S01]  /*0a00*/  IADD3 R7, PT, PT, R13, R0, RZ ;  /* 0x000000000d077210 */ /* 0x001fe20007ffe0ff */
[----:B------:R-:W0:Y:S01]  /*0a10*/  LDC.64 R2, c[0x0][0x380] ;  /* 0x0000e000ff027b82 */ /* 0x000e220000000a00 */
[----:B------:R-:W-:Y:S01]  /*0a20*/  IMAD R9, R0, 0x3, R13 ;  /* 0x0000000300097824 */ /* 0x000fe200078e020d */
[----:B-1----:R-:W-:-:S06]  /*0a30*/  ULEA UR4, UR5, UR4, 0x18 ;  /* 0x0000000405047291 */ /* 0x002fcc000f8ec0ff */
[----:B------:R-:W-:-:S07]  /*0a40*/  LEA R15, R5, UR4, 0x2 ;  /* 0x00000004050f7c11 */ /* 0x000fce000f8e10ff */
.L_x_16:
[C---:B-1----:R-:W-:Y:S01]  /*0a50*/  IMAD R19, R0.reuse, 0x4, R15 ;  /* 0x0000000400137824 */ /* 0x042fe200078e020f */
[----:B------:R-:W-:Y:S01]  /*0a60*/  LDS R6, [R15] ;  /* 0x000000000f067984 */ /* 0x000fe20000000800 */
[C---:B------:R-:W-:Y:S02]  /*0a70*/  IMAD R5, R0.reuse, 0x4, R5 ;  /* 0x0000000400057824 */ /* 0x040fe400078e0205 */
[C---:B------:R-:W-:Y:S01]  /*0a80*/  IMAD R17, R0.reuse, 0x4, R19 ;  /* 0x0000000400117824 */ /* 0x040fe200078e0213 */
[----:B------:R-:W-:Y:S02]  /*0a90*/  LDS R22, [R19] ;  /* 0x0000000013167984 */ /* 0x000fe40000000800 */
[----:B------:R-:W-:Y:S02]  /*0aa0*/  ISETP.GE.U32.AND P0, PT, R5, 0x100, PT ;  /* 0x000001000500780c */ /* 0x000fe40003f06070 */
[----:B------:R-:W-:Y:S01]  /*0ab0*/  LEA R4, R0, R17, 0x2 ;  /* 0x0000001100047211 */ /* 0x000fe200078e10ff */
[----:B------:R-:W-:Y:S04]  /*0ac0*/  LDS R18, [R17] ;  /* 0x0000000011127984 */ /* 0x000fe80000000800 */
[----:B------:R-:W-:Y:S04]  /*0ad0*/  LDS R25, [R17+0x400] ;  /* 0x0004000011197984 */ /* 0x000fe80000000800 */
[----:B------:R-:W1:Y:S04]  /*0ae0*/  LDS R12, [R17+0x800] ;  /* 0x00080000110c7984 */ /* 0x000e680000000800 */
[----:B------:R-:W-:Y:S04]  /*0af0*/  LDS R23, [R19+0x400] ;  /* 0x0004000013177984 */ /* 0x000fe80000000800 */
[----:B------:R-:W2:Y:S04]  /*0b00*/  LDS R10, [R19+0x800] ;  /* 0x00080000130a7984 */ /* 0x000ea80000000800 */
[----:B------:R-:W-:Y:S04]  /*0b10*/  LDS R14, [R4] ;  /* 0x00000000040e7984 */ /* 0x000fe80000000800 */
[----:B------:R-:W-:Y:S04]  /*0b20*/  LDS R27, [R4+0x400] ;  /* 0x00040000041b7984 */ /* 0x000fe80000000800 */
[----:B------:R-:W3:Y:S04]  /*0b30*/  LDS R16, [R4+0x800] ;  /* 0x0008000004107984 */ /* 0x000ee80000000800 */
[----:B------:R-:W-:Y:S04]  /*0b40*/  LDS R21, [R15+0x400] ;  /* 0x000400000f157984 */ /* 0x000fe80000000800 */
[----:B------:R-:W4:Y:S04]  /*0b50*/  LDS R8, [R15+0x800] ;  /* 0x000800000f087984 */ /* 0x000f280000000800 */
[----:B------:R-:W-:Y:S04]  /*0b60*/  LDS R26, [R15+0x1000] ;  /* 0x001000000f1a7984 */ /* 0x000fe80000000800 */
[----:B------:R-:W-:Y:S01]  /*0b70*/  LDS R28, [R19+0x1000] ;  /* 0x00100000131c7984 */ /* 0x000fe20000000800 */
[----:B-1----:R-:W-:-:S03]  /*0b80*/  IADD3 R18, PT, PT, R12, R25, R18 ;  /* 0x000000190c127210 */ /* 0x002fc60007ffe012 */
[----:B------:R-:W-:Y:S04]  /*0b90*/  LDS R20, [R17+0x1400] ;  /* 0x0014000011147984 */ /* 0x000fe80000000800 */
[----:B------:R-:W1:Y:S01]  /*0ba0*/  LDS R25, [R15+0xc00] ;  /* 0x000c00000f197984 */ /* 0x000e620000000800 */
[----:B--2---:R-:W-:-:S03]  /*0bb0*/  IADD3 R22, PT, PT, R10, R23, R22 ;  /* 0x000000170a167210 */ /* 0x004fc60007ffe016 */
[----:B------:R-:W-:Y:S04]  /*0bc0*/  LDS R24, [R4+0x1400] ;  /* 0x0014000004187984 */ /* 0x000fe80000000800 */
[----:B------:R-:W-:Y:S04]  /*0bd0*/  LDS R23, [R17+0xc00] ;  /* 0x000c000011177984 */ /* 0x000fe80000000800 */
[----:B------:R2:W5:Y:S01]  /*0be0*/  LDS R10, [R15+0x1400] ;  /* 0x001400000f0a7984 */ /* 0x0005620000000800 */
[----:B---3--:R-:W-:-:S03]  /*0bf0*/  IADD3 R12, PT, PT, R16, R27, R14 ;  /* 0x0000001b100c7210 */ /* 0x008fc60007ffe00e */
[----:B------:R-:W3:Y:S01]  /*0c00*/  LDS R27, [R19+0xc00] ;  /* 0x000c0000131b7984 */ /* 0x000ee20000000800 */
[----:B--2---:R-:W-:-:S03]  /*0c10*/  IMAD R15, R0, 0x10, R15 ;  /* 0x00000010000f7824 */ /* 0x004fc600078e020f */
[----:B------:R-:W2:Y:S01]  /*0c20*/  LDS R16, [R17+0x1000] ;  /* 0x0010000011107984 */ /* 0x000ea20000000800 */
[----:B----4-:R-:W-:-:S03]  /*0c30*/  IADD3 R6, PT, PT, R8, R21, R6 ;  /* 0x0000001508067210 */ /* 0x010fc60007ffe006 */
[----:B------:R-:W-:Y:S04]  /*0c40*/  LDS R14, [R4+0xc00] ;  /* 0x000c0000040e7984 */ /* 0x000fe80000000800 */
[----:B------:R-:W4:Y:S04]  /*0c50*/  LDS R21, [R4+0x1000] ;  /* 0x0010000004157984 */ /* 0x000f280000000800 */
[----:B------:R0:W4:Y:S01]  /*0c60*/  LDS R8, [R19+0x1400] ;  /* 0x0014000013087984 */ /* 0x0001220000000800 */
[----:B-1----:R-:W-:-:S05]  /*0c70*/  IADD3 R25, PT, PT, R26, R25, R6 ;  /* 0x000000191a197210 */ /* 0x002fca0007ffe006 */
[----:B-----5:R-:W-:Y:S01]  /*0c80*/  IMAD.IADD R25, R25, 0x1, R10 ;  /* 0x0000000119197824 */ /* 0x020fe200078e020a */
[----:B---3--:R-:W-:Y:S02]  /*0c90*/  IADD3 R27, PT, PT, R28, R27, R22 ;  /* 0x0000001b1c1b7210 */ /* 0x008fe40007ffe016 */
[----:B--2---:R-:W-:Y:S01]  /*0ca0*/  IADD3 R23, PT, PT, R16, R23, R18 ;  /* 0x0000001710177210 */ /* 0x004fe20007ffe012 */
[----:B0-----:R-:W-:Y:S01]  /*0cb0*/  IMAD.WIDE.U32 R18, R13, 0x4, R2 ;  /* 0x000000040d127825 */ /* 0x001fe200078e0002 */
[----:B------:R-:W-:-:S03]  /*0cc0*/  LEA R13, R0, R13, 0x2 ;  /* 0x0000000d000d7211 */ /* 0x000fc600078e10ff */
[----:B------:R-:W-:Y:S01]  /*0cd0*/  IMAD.IADD R29, R23, 0x1, R20 ;  /* 0x00000001171d7824 */ /* 0x000fe200078e0214 */
[----:B------:R1:W-:Y:S01]  /*0ce0*/  STG.E desc[UR8][R18.64], R25 ;  /* 0x0000001912007986 */ /* 0x0003e2000c101908 */
[----:B------:R-:W-:Y:S01]  /*0cf0*/  IMAD.WIDE.U32 R16, R7, 0x4, R2 ;  /* 0x0000000407107825 */ /* 0x000fe200078e0002 */
[----:B----4-:R-:W-:-:S03]  /*0d00*/  IADD3 R21, PT, PT, R21, R14, R12 ;  /* 0x0000000e15157210 */ /* 0x010fc60007ffe00c */
[----:B------:R-:W-:Y:S01]  /*0d10*/  IMAD.WIDE.U32 R22, R9, 0x4, R2 ;  /* 0x0000000409167825 */ /* 0x000fe200078e0002 */
[----:B------:R-:W-:-:S03]  /*0d20*/  IADD3 R24, PT, PT, R21, R24, RZ ;  /* 0x0000001815187210 */ /* 0x000fc60007ffe0ff */
[----:B------:R-:W-:Y:S02]  /*0d30*/  IMAD.IADD R27, R27, 0x1, R8 ;  /* 0x000000011b1b7824 */ /* 0x000fe400078e0208 */
[----:B------:R-:W-:-:S03]  /*0d40*/  IMAD.WIDE.U32 R20, R11, 0x4, R2 ;  /* 0x000000040b147825 */ /* 0x000fc600078e0002 */
[----:B------:R1:W-:Y:S01]  /*0d50*/  STG.E desc[UR8][R16.64], R27 ;  /* 0x0000001b10007986 */ /* 0x0003e2000c101908 */
[C---:B------:R-:W-:Y:S02]  /*0d60*/  IMAD R7, R0.reuse, 0x4, R7 ;  /* 0x0000000400077824 */ /* 0x040fe400078e0207 */
[C---:B------:R-:W-:Y:S01]  /*0d70*/  IMAD R11, R0.reuse, 0x4, R11 ;  /* 0x00000004000b7824 */ /* 0x040fe200078e020b */
[----:B------:R1:W-:Y:S01]  /*0d80*/  STG.E desc[UR8][R20.64], R29 ;  /* 0x0000001d14007986 */ /* 0x0003e2000c101908 */
[----:B------:R-:W-:-:S03]  /*0d90*/  IMAD R9, R0, 0x4, R9 ;  /* 0x0000000400097824 */ /* 0x000fc600078e0209 */
[----:B------:R1:W-:Y:S01]  /*0da0*/  STG.E desc[UR8][R22.64], R24 ;  /* 0x0000001816007986 */ /* 0x0003e2000c101908 */
[----:B------:R-:W-:Y:S05]  /*0db0*/  @!P0 BRA `(.L_x_16) ;  /* 0xfffffffc00248947 */ /* 0x000fea000383ffff */
[----:B------:R-:W-:Y:S05]  /*0dc0*/  EXIT ;  /* 0x000000000000794d */ /* 0x000fea0003800000 */
.L_x_17:
        /* <DEDUP_REMOVED lines=11> */
.L_x_19:


//--------------------- .nv.shared.reserved.0     --------------------------
	.section	.nv.shared.reserved.0,"aw",@nobits
	.weak		__nv_reservedSMEM_offset_0_alias
	.size		__nv_reservedSMEM_offset_0_alias, 0, 64
	.other		__nv_reservedSMEM_offset_0_alias,@"STO_CUDA_RESERVED_SHARED STV_DEFAULT"
__nv_reservedSMEM_offset_0_alias:
	.zero		0
	.zero		64


//--------------------- .nv.shared._Z18histogram256KernelILi256ELi192ELi240EEvPjS0_j --------------------------
	.section	.nv.shared._Z18histogram256KernelILi256ELi192ELi240EEvPjS0_j,"aw",@nobits
	.sectionflags	@""
	.align	4
.nv.shared._Z18histogram256KernelILi256ELi192ELi240EEvPjS0_j:
	.zero		7168


//--------------------- .nv.constant0._Z18mergeHist256KernelILi256ELi256ELi256EEvPjS0_j --------------------------
	.section	.nv.constant0._Z18mergeHist256KernelILi256ELi256ELi256EEvPjS0_j,"a",@progbits
	.sectionflags	@""
	.align	4
.nv.constant0._Z18mergeHist256KernelILi256ELi256ELi256EEvPjS0_j:
	.zero		916


//--------------------- .nv.constant0._Z18histogram256KernelILi256ELi192ELi240EEvPjS0_j --------------------------
	.section	.nv.constant0._Z18histogram256KernelILi256ELi192ELi240EEvPjS0_j,"a",@progbits
	.sectionflags	@""
	.align	4
.nv.constant0._Z18histogram256KernelILi256ELi192ELi240EEvPjS0_j:
	.zero		916


//--------------------- SYMBOLS --------------------------

	.type		.nv.reservedSmem.offset0,@object
	.size		.nv.reservedSmem.offset0,0x4
	.type		.nv.reservedSmem.cap,@object
	.size		.nv.reservedSmem.cap,0x4
